	.headerflags	@"EF_CUDA_TEXMODE_UNIFIED EF_CUDA_64BIT_ADDRESS EF_CUDA_ACCELERATORS EF_CUDA_SM90 EF_CUDA_VIRTUAL_SM(EF_CUDA_SM90)"
	.elftype	@"ET_EXEC"


//--------------------- .nv.info                  --------------------------
	.section	.nv.info,"",@"SHT_CUDA_INFO"
	.align	4


	//----- nvinfo : EIATTR_REGCOUNT
	.align		4
        /*0000*/ 	.byte	0x04, 0x2f
        /*0002*/ 	.short	(.L_3 - .L_2)
	.align		4
.L_2:
        /*0004*/ 	.word	index@(triton_poi_fused_cat_26)
        /*0008*/ 	.word	0x0000001c


	//----- nvinfo : EIATTR_MIN_STACK_SIZE
	.align		4
.L_3:
        /*000c*/ 	.byte	0x04, 0x12
        /*000e*/ 	.short	(.L_5 - .L_4)
	.align		4
.L_4:
        /*0010*/ 	.word	index@(triton_poi_fused_cat_26)
        /*0014*/ 	.word	0x00000000


	//----- nvinfo : EIATTR_FRAME_SIZE
	.align		4
.L_5:
        /*0018*/ 	.byte	0x04, 0x11
        /*001a*/ 	.short	(.L_7 - .L_6)
	.align		4
.L_6:
        /*001c*/ 	.word	index@(triton_poi_fused_cat_26)
        /*0020*/ 	.word	0x00000000


	//----- nvinfo : EIATTR_MIN_STACK_SIZE
	.align		4
.L_7:
        /*0024*/ 	.byte	0x04, 0x12
        /*0026*/ 	.short	(.L_9 - .L_8)
	.align		4
.L_8:
        /*0028*/ 	.word	index@(triton_poi_fused_cat_26)
        /*002c*/ 	.word	0x00000000
.L_9:


//--------------------- .nv.info.triton_poi_fused_cat_26 --------------------------
	.section	.nv.info.triton_poi_fused_cat_26,"",@"SHT_CUDA_INFO"
	.sectionflags	@""
	.align	4


	//----- nvinfo : EIATTR_CUDA_API_VERSION
	.align		4
        /*0000*/ 	.byte	0x04, 0x37
        /*0002*/ 	.short	(.L_11 - .L_10)
.L_10:
        /*0004*/ 	.word	0x0000007c


	//----- nvinfo : EIATTR_KPARAM_INFO
	.align		4
.L_11:
        /*0008*/ 	.byte	0x04, 0x17
        /*000a*/ 	.short	(.L_13 - .L_12)
.L_12:
        /*000c*/ 	.word	0x00000000
        /*0010*/ 	.short	0x0007
        /*0012*/ 	.short	0x0038
        /*0014*/ 	.byte	0x00, 0xf0, 0x11, 0x00


	//----- nvinfo : EIATTR_KPARAM_INFO
	.align		4
.L_13:
        /*0018*/ 	.byte	0x04, 0x17
        /*001a*/ 	.short	(.L_15 - .L_14)
.L_14:
        /*001c*/ 	.word	0x00000000
        /*0020*/ 	.short	0x0006
        /*0022*/ 	.short	0x0030
        /*0024*/ 	.byte	0x00, 0xf4, 0x21, 0x00


	//----- nvinfo : EIATTR_KPARAM_INFO
	.align		4
.L_15:
        /*0028*/ 	.byte	0x04, 0x17
        /*002a*/ 	.short	(.L_17 - .L_16)
.L_16:
        /*002c*/ 	.word	0x00000000
        /*0030*/ 	.short	0x0005
        /*0032*/ 	.short	0x0028
        /*0034*/ 	.byte	0x00, 0xf4, 0x21, 0x00


	//----- nvinfo : EIATTR_KPARAM_INFO
	.align		4
.L_17:
        /*0038*/ 	.byte	0x04, 0x17
        /*003a*/ 	.short	(.L_19 - .L_18)
.L_18:
        /*003c*/ 	.word	0x00000000
        /*0040*/ 	.short	0x0004
        /*0042*/ 	.short	0x0020
        /*0044*/ 	.byte	0x00, 0xf4, 0x21, 0x00


	//----- nvinfo : EIATTR_KPARAM_INFO
	.align		4
.L_19:
        /*0048*/ 	.byte	0x04, 0x17
        /*004a*/ 	.short	(.L_21 - .L_20)
.L_20:
        /*004c*/ 	.word	0x00000000
        /*0050*/ 	.short	0x0003
        /*0052*/ 	.short	0x0018
        /*0054*/ 	.byte	0x00, 0xf4, 0x21, 0x00


	//----- nvinfo : EIATTR_KPARAM_INFO
	.align		4
.L_21:
        /*0058*/ 	.byte	0x04, 0x17
        /*005a*/ 	.short	(.L_23 - .L_22)
.L_22:
        /*005c*/ 	.word	0x00000000
        /*0060*/ 	.short	0x0002
        /*0062*/ 	.short	0x0010
        /*0064*/ 	.byte	0x00, 0xf4, 0x21, 0x00


	//----- nvinfo : EIATTR_KPARAM_INFO
	.align		4
.L_23:
        /*0068*/ 	.byte	0x04, 0x17
        /*006a*/ 	.short	(.L_25 - .L_24)
.L_24:
        /*006c*/ 	.word	0x00000000
        /*0070*/ 	.short	0x0001
        /*0072*/ 	.short	0x0008
        /*0074*/ 	.byte	0x00, 0xf4, 0x21, 0x00


	//----- nvinfo : EIATTR_KPARAM_INFO
	.align		4
.L_25:
        /*0078*/ 	.byte	0x04, 0x17
        /*007a*/ 	.short	(.L_27 - .L_26)
.L_26:
        /*007c*/ 	.word	0x00000000
        /*0080*/ 	.short	0x0000
        /*0082*/ 	.short	0x0000
        /*0084*/ 	.byte	0x00, 0xf4, 0x21, 0x00


	//----- nvinfo : EIATTR_SPARSE_MMA_MASK
	.align		4
.L_27:
        /*0088*/ 	.byte	0x03, 0x50
        /*008a*/ 	.short	0x0000


	//----- nvinfo : EIATTR_MAXREG_COUNT
	.align		4
        /*008c*/ 	.byte	0x03, 0x1b
        /*008e*/ 	.short	0x00ff


	//----- nvinfo : EIATTR_EXIT_INSTR_OFFSETS
	.align		4
        /*0090*/ 	.byte	0x04, 0x1c
        /*0092*/ 	.short	(.L_29 - .L_28)


	//   ....[0]....
.L_28:
        /*0094*/ 	.word	0x00000680


	//----- nvinfo : EIATTR_REQNTID
	.align		4
.L_29:
        /*0098*/ 	.byte	0x04, 0x10
        /*009a*/ 	.short	(.L_31 - .L_30)
.L_30:
        /*009c*/ 	.word	0x00000100
        /*00a0*/ 	.word	0x00000001
        /*00a4*/ 	.word	0x00000001


	//----- nvinfo : EIATTR_CBANK_PARAM_SIZE
	.align		4
.L_31:
        /*00a8*/ 	.byte	0x03, 0x19
        /*00aa*/ 	.short	0x003c


	//----- nvinfo : EIATTR_PARAM_CBANK
	.align		4
        /*00ac*/ 	.byte	0x04, 0x0a
        /*00ae*/ 	.short	(.L_33 - .L_32)
	.align		4
.L_32:
        /*00b0*/ 	.word	index@(.nv.constant0.triton_poi_fused_cat_26)
        /*00b4*/ 	.short	0x0210
        /*00b6*/ 	.short	0x003c


	//----- nvinfo : EIATTR_SW_WAR
	.align		4
.L_33:
        /*00b8*/ 	.byte	0x04, 0x36
        /*00ba*/ 	.short	(.L_35 - .L_34)
.L_34:
        /*00bc*/ 	.word	0x00000008
.L_35:


//--------------------- .nv.callgraph             --------------------------
	.section	.nv.callgraph,"",@"SHT_CUDA_CALLGRAPH"
	.align	4
	.sectionentsize	8
	.align		4
        /*0000*/ 	.word	0x00000000
	.align		4
        /*0004*/ 	.word	0xffffffff
	.align		4
        /*0008*/ 	.word	0x00000000
	.align		4
        /*000c*/ 	.word	0xfffffffe
	.align		4
        /*0010*/ 	.word	0x00000000
	.align		4
        /*0014*/ 	.word	0xfffffffd
	.align		4
        /*0018*/ 	.word	0x00000000
	.align		4
        /*001c*/ 	.word	0xfffffffc


//--------------------- .nv.constant4             --------------------------
	.section	.nv.constant4,"a",@progbits
	.align	8
	.align		8
.nv.constant4:
        /*0000*/ 	.dword	_$_str
	.align		8
        /*0008*/ 	.dword	_$_str_$_2


//--------------------- .text.triton_poi_fused_cat_26 --------------------------
	.section	.text.triton_poi_fused_cat_26,"ax",@progbits
	.align	128
        .global         triton_poi_fused_cat_26
        .type           triton_poi_fused_cat_26,@function
        .size           triton_poi_fused_cat_26,(.L_x_1 - triton_poi_fused_cat_26)
        .other          triton_poi_fused_cat_26,@"STO_CUDA_ENTRY STV_DEFAULT"
triton_poi_fused_cat_26:
.text.triton_poi_fused_cat_26:
[----:B------:R-:W-:Y:S01]  /*0000*/  LDC R1, c[0x0][0x28] ;  /* 0x00000a00ff017b82 */ /* 0x000fe20000000800 */
[----:B------:R-:W1:Y:S07]  /*0010*/  S2R R0, SR_TID.X ;  /* 0x0000000000007919 */ /* 0x000e6e0000002100 */
[----:B------:R-:W2:Y:S01]  /*0020*/  LDC.64 R16, c[0x0][0x220] ;  /* 0x00008800ff107b82 */ /* 0x000ea20000000a00 */
[----:B------:R-:W-:Y:S01]  /*0030*/  CS2R R8, SRZ ;  /* 0x0000000000087805 */ /* 0x000fe2000001ff00 */
[----:B------:R-:W-:Y:S01]  /*0040*/  ULDC.64 UR4, c[0x0][0x208] ;  /* 0x0000820000047ab9 */ /* 0x000fe20000000a00 */
[----:B------:R-:W3:Y:S05]  /*0050*/  S2R R3, SR_CTAID.X ;  /* 0x0000000000037919 */ /* 0x000eea0000002500 */
[----:B------:R-:W4:Y:S08]  /*0060*/  LDC.64 R14, c[0x0][0x218] ;  /* 0x00008600ff0e7b82 */ /* 0x000f300000000a00 */
[----:B------:R-:W5:Y:S01]  /*0070*/  LDC.64 R6, c[0x0][0x228] ;  /* 0x00008a00ff067b82 */ /* 0x000f620000000a00 */
[----:B------:R-:W-:Y:S01]  /*0080*/  IMAD.MOV.U32 R10, RZ, RZ, RZ ;  /* 0x000000ffff0a7224 */ /* 0x000fe200078e00ff */
[----:B------:R-:W-:Y:S01]  /*0090*/  ULDC.64 UR6, c[0x0][0x238] ;  /* 0x00008e0000067ab9 */ /* 0x000fe20000000a00 */
[----:B-1----:R-:W-:-:S05]  /*00a0*/  IMAD.SHL.U32 R0, R0, 0x2, RZ ;  /* 0x0000000200007824 */ /* 0x002fca00078e00ff */
[----:B------:R-:W-:-:S05]  /*00b0*/  LOP3.LUT R0, R0, 0x1fe, RZ, 0xc0, !PT ;  /* 0x000001fe00007812 */ /* 0x000fca00078ec0ff */
[----:B---3--:R-:W-:-:S05]  /*00c0*/  IMAD R0, R3, 0x200, R0 ;  /* 0x0000020003007824 */ /* 0x008fca00078e0200 */
[----:B------:R-:W-:-:S04]  /*00d0*/  SHF.R.S32.HI R5, RZ, 0x1f, R0 ;  /* 0x0000001fff057819 */ /* 0x000fc80000011400 */
[----:B------:R-:W-:-:S04]  /*00e0*/  LEA.HI R12, R5, R0, RZ, 0xa ;  /* 0x00000000050c7211 */ /* 0x000fc800078f50ff */
[----:B------:R-:W-:-:S04]  /*00f0*/  SHF.R.S32.HI R11, RZ, 0xa, R12 ;  /* 0x0000000aff0b7819 */ /* 0x000fc8000001140c */
[----:B------:R-:W-:-:S04]  /*0100*/  LEA.HI R2, R11, R11, RZ, 0x8 ;  /* 0x0000000b0b027211 */ /* 0x000fc800078f40ff */
[----:B------:R-:W-:-:S05]  /*0110*/  LOP3.LUT R2, R2, 0xffffff00, RZ, 0xc0, !PT ;  /* 0xffffff0002027812 */ /* 0x000fca00078ec0ff */
[----:B------:R-:W-:Y:S02]  /*0120*/  IMAD.IADD R11, R11, 0x1, -R2 ;  /* 0x000000010b0b7824 */ /* 0x000fe400078e0a02 */
[----:B------:R-:W1:Y:S02]  /*0130*/  LDC.64 R2, c[0x0][0x210] ;  /* 0x00008400ff027b82 */ /* 0x000e640000000a00 */
[C---:B--2---:R-:W-:Y:S01]  /*0140*/  IMAD.WIDE R16, R11.reuse, 0x4, R16 ;  /* 0x000000040b107825 */ /* 0x044fe200078e0210 */
[----:B------:R-:W-:-:S13]  /*0150*/  ISETP.GE.AND P1, PT, R11, 0x80, PT ;  /* 0x000000800b00780c */ /* 0x000fda0003f26270 */
[----:B------:R-:W2:Y:S04]  /*0160*/  @!P1 LDG.E.EL R9, desc[UR4][R16.64] ;  /* 0x0000000410099981 */ /* 0x000ea8000c2e1900 */
[----:B------:R3:W2:Y:S01]  /*0170*/  @!P1 LDG.E.EL R8, desc[UR4][R16.64] ;  /* 0x0000000410089981 */ /* 0x0006a2000c2e1900 */
[----:B------:R-:W-:Y:S01]  /*0180*/  LEA.HI R5, R5, R0, RZ, 0x12 ;  /* 0x0000000005057211 */ /* 0x000fe200078f90ff */
[----:B----4-:R-:W-:-:S03]  /*0190*/  IMAD.WIDE R24, R11, 0x4, R14 ;  /* 0x000000040b187825 */ /* 0x010fc600078e020e */
[----:B------:R-:W-:Y:S02]  /*01a0*/  SHF.R.S32.HI R13, RZ, 0x12, R5 ;  /* 0x00000012ff0d7819 */ /* 0x000fe40000011405 */
[----:B------:R-:W-:Y:S01]  /*01b0*/  LOP3.LUT R5, R5, 0xfffc0000, RZ, 0xc0, !PT ;  /* 0xfffc000005057812 */ /* 0x000fe200078ec0ff */
[----:B------:R-:W4:Y:S02]  /*01c0*/  @!P1 LDG.E.EL R10, desc[UR4][R24.64] ;  /* 0x00000004180a9981 */ /* 0x000f24000c2e1900 */
[----:B------:R-:W-:-:S05]  /*01d0*/  IMAD.SHL.U32 R13, R13, 0x20000, RZ ;  /* 0x000200000d0d7824 */ /* 0x000fca00078e00ff */
[----:B------:R-:W-:Y:S02]  /*01e0*/  IADD3 R23, R13, R0, -R5 ;  /* 0x000000000d177210 */ /* 0x000fe40007ffe805 */
[----:B------:R-:W5:Y:S03]  /*01f0*/  LDC.64 R4, c[0x0][0x230] ;  /* 0x00008c00ff047b82 */ /* 0x000f660000000a00 */
[----:B-1----:R-:W-:Y:S01]  /*0200*/  IMAD.WIDE R22, R23, 0x4, R2 ;  /* 0x0000000417167825 */ /* 0x002fe200078e0202 */
[----:B------:R-:W-:-:S06]  /*0210*/  CS2R R2, SRZ ;  /* 0x0000000000027805 */ /* 0x000fcc000001ff00 */
[----:B------:R-:W4:Y:S01]  /*0220*/  @!P1 LDG.E.64 R2, desc[UR4][R22.64] ;  /* 0x0000000416029981 */ /* 0x000f22000c1e1b00 */
[----:B---3--:R-:W-:Y:S02]  /*0230*/  CS2R R16, SRZ ;  /* 0x0000000000107805 */ /* 0x008fe4000001ff00 */
[----:B------:R-:W-:Y:S02]  /*0240*/  LOP3.LUT R19, R12, 0xfffffc00, RZ, 0xc0, !PT ;  /* 0xfffffc000c137812 */ /* 0x000fe400078ec0ff */
[----:B------:R-:W-:Y:S01]  /*0250*/  CS2R R14, SRZ ;  /* 0x00000000000e7805 */ /* 0x000fe2000001ff00 */
[----:B------:R-:W-:Y:S01]  /*0260*/  IMAD.MOV.U32 R18, RZ, RZ, RZ ;  /* 0x000000ffff127224 */ /* 0x000fe200078e00ff */
[----:B------:R-:W3:Y:S01]  /*0270*/  @!P1 LDG.E.EL R16, desc[UR4][R24.64] ;  /* 0x0000000418109981 */ /* 0x000ee2000c2e1900 */
[C---:B-----5:R-:W-:Y:S01]  /*0280*/  IMAD.WIDE R6, R11.reuse, 0x4, R6 ;  /* 0x000000040b067825 */ /* 0x060fe200078e0206 */
[----:B------:R-:W-:Y:S02]  /*0290*/  SHF.R.S32.HI R12, RZ, 0x1f, R13 ;  /* 0x0000001fff0c7819 */ /* 0x000fe4000001140d */
[----:B------:R-:W-:-:S02]  /*02a0*/  ISETP.GT.AND P0, PT, R11, 0x7f, PT ;  /* 0x0000007f0b00780c */ /* 0x000fc40003f04270 */
[----:B------:R-:W5:Y:S01]  /*02b0*/  @!P1 LDG.E.EL R14, desc[UR4][R6.64] ;  /* 0x00000004060e9981 */ /* 0x000f62000c2e1900 */
[----:B0-----:R-:W-:-:S03]  /*02c0*/  IMAD.WIDE R20, R11, 0x4, R4 ;  /* 0x000000040b147825 */ /* 0x001fc600078e0204 */
[----:B------:R0:W5:Y:S01]  /*02d0*/  @!P1 LDG.E.EL R15, desc[UR4][R6.64] ;  /* 0x00000004060f9981 */ /* 0x000162000c2e1900 */
[----:B------:R-:W-:Y:S02]  /*02e0*/  IMAD.IADD R4, R0, 0x1, -R19 ;  /* 0x0000000100047824 */ /* 0x000fe400078e0a13 */
[----:B------:R-:W-:Y:S01]  /*02f0*/  IMAD.SHL.U32 R5, R11, 0x400, RZ ;  /* 0x000004000b057824 */ /* 0x000fe200078e00ff */
[----:B------:R-:W5:Y:S04]  /*0300*/  @!P1 LDG.E.EL R17, desc[UR4][R20.64] ;  /* 0x0000000414119981 */ /* 0x000f68000c2e1900 */
[----:B------:R-:W-:Y:S01]  /*0310*/  IADD3 R13, P2, P3, R5, R4, R13 ;  /* 0x00000004050d7210 */ /* 0x000fe20007b5e00d */
[----:B------:R-:W5:Y:S01]  /*0320*/  @!P1 LDG.E.EL R18, desc[UR4][R20.64] ;  /* 0x0000000414129981 */ /* 0x000f62000c2e1900 */
[----:B------:R-:W-:-:S02]  /*0330*/  SHF.R.S32.HI R4, RZ, 0x1f, R4 ;  /* 0x0000001fff047819 */ /* 0x000fc40000011404 */
[----:B------:R-:W-:-:S04]  /*0340*/  SHF.R.S32.HI R5, RZ, 0x1f, R5 ;  /* 0x0000001fff057819 */ /* 0x000fc80000011405 */
[----:B------:R-:W-:Y:S02]  /*0350*/  IADD3.X R4, R5, R4, R12, P2, P3 ;  /* 0x0000000405047210 */ /* 0x000fe400017e640c */
[----:B0-----:R-:W-:-:S04]  /*0360*/  LEA R6, P2, R13, UR6, 0x2 ;  /* 0x000000060d067c11 */ /* 0x001fc8000f8410ff */
[----:B------:R-:W-:Y:S02]  /*0370*/  LEA.HI.X R7, R13, UR7, R4, 0x2, P2 ;  /* 0x000000070d077c11 */ /* 0x000fe400090f1404 */
[----:B------:R-:W-:-:S06]  /*0380*/  CS2R R4, SRZ ;  /* 0x0000000000047805 */ /* 0x000fcc000001ff00 */
[----:B------:R4:W5:Y:S01]  /*0390*/  @P0 LDG.E.64 R4, desc[UR4][R6.64+-0x80000] ;  /* 0xf800000406040981 */ /* 0x000962000c1e1b00 */
[----:B--2---:R-:W-:-:S05]  /*03a0*/  SEL R9, R9, RZ, !P1 ;  /* 0x000000ff09097207 */ /* 0x004fca0004800000 */
[----:B------:R-:W-:Y:S01]  /*03b0*/  FADD R9, R9, 9.9999997473787516356e-06 ;  /* 0x3727c5ac09097421 */ /* 0x000fe20000000000 */
[----:B------:R-:W-:-:S03]  /*03c0*/  SEL R8, R8, RZ, !P1 ;  /* 0x000000ff08087207 */ /* 0x000fc60004800000 */
[----:B------:R-:W0:Y:S02]  /*03d0*/  MUFU.SQRT R11, R9 ;  /* 0x00000009000b7308 */ /* 0x000e240000002000 */
[----:B------:R-:W-:-:S06]  /*03e0*/  FADD R8, R8, 9.9999997473787516356e-06 ;  /* 0x3727c5ac08087421 */ /* 0x000fcc0000000000 */
[----:B------:R-:W1:Y:S01]  /*03f0*/  MUFU.SQRT R12, R8 ;  /* 0x00000008000c7308 */ /* 0x000e620000002000 */
[C---:B0-----:R-:W-:Y:S02]  /*0400*/  FSETP.GT.AND P2, PT, R11.reuse, 8.50705917302346158658e+37, PT ;  /* 0x7e8000000b00780b */ /* 0x041fe40003f44000 */
[----:B------:R-:W-:Y:S02]  /*0410*/  FSETP.GEU.AND P4, PT, R11, 1.175494350822287508e-38, PT ;  /* 0x008000000b00780b */ /* 0x000fe40003f8e000 */
[C---:B-1----:R-:W-:Y:S02]  /*0420*/  FSETP.GT.AND P3, PT, R12.reuse, 8.50705917302346158658e+37, PT ;  /* 0x7e8000000c00780b */ /* 0x042fe40003f64000 */
[----:B------:R-:W-:-:S07]  /*0430*/  FSETP.GEU.AND P5, PT, R12, 1.175494350822287508e-38, PT ;  /* 0x008000000c00780b */ /* 0x000fce0003fae000 */
[----:B------:R-:W-:-:S04]  /*0440*/  @P2 FMUL R11, R11, 0.25 ;  /* 0x3e8000000b0b2820 */ /* 0x000fc80000400000 */
[----:B------:R-:W-:Y:S01]  /*0450*/  @!P4 FMUL R11, R11, 16777216 ;  /* 0x4b8000000b0bc820 */ /* 0x000fe20000400000 */
[----:B------:R-:W-:Y:S02]  /*0460*/  IMAD.MOV.U32 R9, RZ, RZ, 0x3e800000 ;  /* 0x3e800000ff097424 */ /* 0x000fe400078e00ff */
[----:B------:R-:W-:-:S03]  /*0470*/  @P3 FMUL R12, R12, 0.25 ;  /* 0x3e8000000c0c3820 */ /* 0x000fc60000400000 */
[----:B------:R-:W0:Y:S01]  /*0480*/  MUFU.RCP R11, R11 ;  /* 0x0000000b000b7308 */ /* 0x000e220000001000 */
[----:B------:R-:W-:Y:S01]  /*0490*/  @!P5 FMUL R12, R12, 16777216 ;  /* 0x4b8000000c0cd820 */ /* 0x000fe20000400000 */
[----:B----4-:R-:W-:Y:S02]  /*04a0*/  SEL R7, R2, RZ, !P1 ;  /* 0x000000ff02077207 */ /* 0x010fe40004800000 */
[----:B------:R-:W-:-:S04]  /*04b0*/  FSEL R2, R9, 1, P2 ;  /* 0x3f80000009027808 */ /* 0x000fc80001000000 */
[----:B------:R-:W1:Y:S01]  /*04c0*/  MUFU.RCP R12, R12 ;  /* 0x0000000c000c7308 */ /* 0x000e620000001000 */
[----:B------:R-:W-:Y:S01]  /*04d0*/  @!P4 FMUL R2, R2, 16777216 ;  /* 0x4b8000000202c820 */ /* 0x000fe20000400000 */
[----:B------:R-:W-:Y:S02]  /*04e0*/  FSEL R9, R9, 1, P3 ;  /* 0x3f80000009097808 */ /* 0x000fe40001800000 */
[----:B------:R-:W-:Y:S02]  /*04f0*/  SEL R10, R10, RZ, !P1 ;  /* 0x000000ff0a0a7207 */ /* 0x000fe40004800000 */
[----:B------:R-:W-:Y:S01]  /*0500*/  SEL R6, R3, RZ, !P1 ;  /* 0x000000ff03067207 */ /* 0x000fe20004800000 */
[----:B0-----:R-:W-:Y:S01]  /*0510*/  FMUL R8, R11, R2 ;  /* 0x000000020b087220 */ /* 0x001fe20000400000 */
[----:B---3--:R-:W-:Y:S01]  /*0520*/  SEL R13, R16, RZ, !P1 ;  /* 0x000000ff100d7207 */ /* 0x008fe20004800000 */
[----:B------:R-:W0:Y:S01]  /*0530*/  LDC.64 R2, c[0x0][0x240] ;  /* 0x00009000ff027b82 */ /* 0x000e220000000a00 */
[----:B------:R-:W-:Y:S01]  /*0540*/  @!P5 FMUL R9, R9, 16777216 ;  /* 0x4b8000000909d820 */ /* 0x000fe20000400000 */
[----:B------:R-:W-:-:S02]  /*0550*/  FADD R7, R7, -R10 ;  /* 0x8000000a07077221 */ /* 0x000fc40000000000 */
[----:B------:R-:W-:Y:S01]  /*0560*/  FADD R6, R6, -R13 ;  /* 0x8000000d06067221 */ /* 0x000fe20000000000 */
[----:B-1----:R-:W-:Y:S01]  /*0570*/  FMUL R9, R12, R9 ;  /* 0x000000090c097220 */ /* 0x002fe20000400000 */
[----:B------:R-:W-:Y:S01]  /*0580*/  FMUL R7, R7, R8 ;  /* 0x0000000807077220 */ /* 0x000fe20000400000 */
[----:B-----5:R-:W-:Y:S02]  /*0590*/  SEL R14, R14, RZ, !P1 ;  /* 0x000000ff0e0e7207 */ /* 0x020fe40004800000 */
[----:B------:R-:W-:Y:S01]  /*05a0*/  SEL R15, R15, RZ, !P1 ;  /* 0x000000ff0f0f7207 */ /* 0x000fe20004800000 */
[----:B------:R-:W-:Y:S01]  /*05b0*/  FMUL R9, R6, R9 ;  /* 0x0000000906097220 */ /* 0x000fe20000400000 */
[----:B------:R-:W-:Y:S02]  /*05c0*/  SEL R8, R17, RZ, !P1 ;  /* 0x000000ff11087207 */ /* 0x000fe40004800000 */
[----:B------:R-:W-:-:S03]  /*05d0*/  SEL R18, R18, RZ, !P1 ;  /* 0x000000ff12127207 */ /* 0x000fc60004800000 */
[----:B------:R-:W-:Y:S02]  /*05e0*/  FFMA R6, R7, R14, R8 ;  /* 0x0000000e07067223 */ /* 0x000fe40000000008 */
[----:B------:R-:W-:-:S03]  /*05f0*/  FFMA R18, R9, R15, R18 ;  /* 0x0000000f09127223 */ /* 0x000fc60000000012 */
[----:B------:R-:W-:Y:S02]  /*0600*/  FSETP.GEU.AND P2, PT, R6, RZ, PT ;  /* 0x000000ff0600720b */ /* 0x000fe40003f4e000 */
[----:B------:R-:W-:Y:S01]  /*0610*/  FSETP.GEU.AND P3, PT, R18, RZ, PT ;  /* 0x000000ff1200720b */ /* 0x000fe20003f6e000 */
[----:B0-----:R-:W-:Y:S01]  /*0620*/  IMAD.WIDE R2, R0, 0x4, R2 ;  /* 0x0000000400027825 */ /* 0x001fe200078e0202 */
[----:B------:R-:W-:Y:S02]  /*0630*/  FSEL R6, R6, RZ, P2 ;  /* 0x000000ff06067208 */ /* 0x000fe40001000000 */
[----:B------:R-:W-:Y:S02]  /*0640*/  FSEL R7, R18, RZ, P3 ;  /* 0x000000ff12077208 */ /* 0x000fe40001800000 */
[----:B------:R-:W-:Y:S02]  /*0650*/  @P1 SEL R6, R4, RZ, P0 ;  /* 0x000000ff04061207 */ /* 0x000fe40000000000 */
[----:B------:R-:W-:-:S05]  /*0660*/  @P1 SEL R7, R5, RZ, P0 ;  /* 0x000000ff05071207 */ /* 0x000fca0000000000 */
[----:B------:R-:W-:Y:S01]  /*0670*/  STG.E.64 desc[UR4][R2.64], R6 ;  /* 0x0000000602007986 */ /* 0x000fe2000c101b04 */
[----:B------:R-:W-:Y:S05]  /*0680*/  EXIT ;  /* 0x000000000000794d */ /* 0x000fea0003800000 */
.L_x_0:
[----:B------:R-:W-:-:S00]  /*0690*/  BRA `(.L_x_0) ;  /* 0xfffffffc00fc7947 */ /* 0x000fc0000383ffff */
[----:B------:R-:W-:-:S00]  /*06a0*/  NOP ;  /* 0x0000000000007918 */ /* 0x000fc00000000000 */
        /* <DEDUP_REMOVED lines=13> */
.L_x_1:


//--------------------- .nv.global.init           --------------------------
	.section	.nv.global.init,"aw",@progbits
.nv.global.init:
	.type		_$_str,@object
	.size		_$_str,(_$_str_$_2 - _$_str)
_$_str:
        /*0000*/ 	.byte	0x5f, 0x5f, 0x43, 0x55, 0x44, 0x41, 0x5f, 0x46, 0x54, 0x5a, 0x00
	.type		_$_str_$_2,@object
	.size		_$_str_$_2,(.L_1 - _$_str_$_2)
_$_str_$_2:
        /*000b*/ 	.byte	0x5f, 0x5f, 0x43, 0x55, 0x44, 0x41, 0x5f, 0x50, 0x52, 0x45, 0x43, 0x5f, 0x53, 0x51, 0x52, 0x54
        /*001b*/ 	.byte	0x00
.L_1:


//--------------------- .nv.constant0.triton_poi_fused_cat_26 --------------------------
	.section	.nv.constant0.triton_poi_fused_cat_26,"a",@progbits
	.sectionflags	@""
	.align	4
.nv.constant0.triton_poi_fused_cat_26:
	.zero		588
